	.headerflags	@"EF_CUDA_TEXMODE_UNIFIED EF_CUDA_64BIT_ADDRESS EF_CUDA_ACCELERATORS EF_CUDA_SM90 EF_CUDA_VIRTUAL_SM(EF_CUDA_SM90)"
	.elftype	@"ET_EXEC"


//--------------------- .nv.info                  --------------------------
	.section	.nv.info,"",@"SHT_CUDA_INFO"
	.align	4


	//----- nvinfo : EIATTR_REGCOUNT
	.align		4
        /*0000*/ 	.byte	0x04, 0x2f
        /*0002*/ 	.short	(.L_3 - .L_2)
	.align		4
.L_2:
        /*0004*/ 	.word	index@(triton_poi_fused__native_batch_norm_legit_no_training_add_relu_17)
        /*0008*/ 	.word	0x0000001e


	//----- nvinfo : EIATTR_MIN_STACK_SIZE
	.align		4
.L_3:
        /*000c*/ 	.byte	0x04, 0x12
        /*000e*/ 	.short	(.L_5 - .L_4)
	.align		4
.L_4:
        /*0010*/ 	.word	index@(triton_poi_fused__native_batch_norm_legit_no_training_add_relu_17)
        /*0014*/ 	.word	0x00000000


	//----- nvinfo : EIATTR_FRAME_SIZE
	.align		4
.L_5:
        /*0018*/ 	.byte	0x04, 0x11
        /*001a*/ 	.short	(.L_7 - .L_6)
	.align		4
.L_6:
        /*001c*/ 	.word	index@(triton_poi_fused__native_batch_norm_legit_no_training_add_relu_17)
        /*0020*/ 	.word	0x00000000


	//----- nvinfo : EIATTR_MIN_STACK_SIZE
	.align		4
.L_7:
        /*0024*/ 	.byte	0x04, 0x12
        /*0026*/ 	.short	(.L_9 - .L_8)
	.align		4
.L_8:
        /*0028*/ 	.word	index@(triton_poi_fused__native_batch_norm_legit_no_training_add_relu_17)
        /*002c*/ 	.word	0x00000000
.L_9:


//--------------------- .nv.info.triton_poi_fused__native_batch_norm_legit_no_training_add_relu_17 --------------------------
	.section	.nv.info.triton_poi_fused__native_batch_norm_legit_no_training_add_relu_17,"",@"SHT_CUDA_INFO"
	.sectionflags	@""
	.align	4


	//----- nvinfo : EIATTR_CUDA_API_VERSION
	.align		4
        /*0000*/ 	.byte	0x04, 0x37
        /*0002*/ 	.short	(.L_11 - .L_10)
.L_10:
        /*0004*/ 	.word	0x0000007c


	//----- nvinfo : EIATTR_KPARAM_INFO
	.align		4
.L_11:
        /*0008*/ 	.byte	0x04, 0x17
        /*000a*/ 	.short	(.L_13 - .L_12)
.L_12:
        /*000c*/ 	.word	0x00000000
        /*0010*/ 	.short	0x0007
        /*0012*/ 	.short	0x0038
        /*0014*/ 	.byte	0x00, 0xf0, 0x11, 0x00


	//----- nvinfo : EIATTR_KPARAM_INFO
	.align		4
.L_13:
        /*0018*/ 	.byte	0x04, 0x17
        /*001a*/ 	.short	(.L_15 - .L_14)
.L_14:
        /*001c*/ 	.word	0x00000000
        /*0020*/ 	.short	0x0006
        /*0022*/ 	.short	0x0030
        /*0024*/ 	.byte	0x00, 0xf4, 0x21, 0x00


	//----- nvinfo : EIATTR_KPARAM_INFO
	.align		4
.L_15:
        /*0028*/ 	.byte	0x04, 0x17
        /*002a*/ 	.short	(.L_17 - .L_16)
.L_16:
        /*002c*/ 	.word	0x00000000
        /*0030*/ 	.short	0x0005
        /*0032*/ 	.short	0x0028
        /*0034*/ 	.byte	0x00, 0xf4, 0x21, 0x00


	//----- nvinfo : EIATTR_KPARAM_INFO
	.align		4
.L_17:
        /*0038*/ 	.byte	0x04, 0x17
        /*003a*/ 	.short	(.L_19 - .L_18)
.L_18:
        /*003c*/ 	.word	0x00000000
        /*0040*/ 	.short	0x0004
        /*0042*/ 	.short	0x0020
        /*0044*/ 	.byte	0x00, 0xf4, 0x21, 0x00


	//----- nvinfo : EIATTR_KPARAM_INFO
	.align		4
.L_19:
        /*0048*/ 	.byte	0x04, 0x17
        /*004a*/ 	.short	(.L_21 - .L_20)
.L_20:
        /*004c*/ 	.word	0x00000000
        /*0050*/ 	.short	0x0003
        /*0052*/ 	.short	0x0018
        /*0054*/ 	.byte	0x00, 0xf4, 0x21, 0x00


	//----- nvinfo : EIATTR_KPARAM_INFO
	.align		4
.L_21:
        /*0058*/ 	.byte	0x04, 0x17
        /*005a*/ 	.short	(.L_23 - .L_22)
.L_22:
        /*005c*/ 	.word	0x00000000
        /*0060*/ 	.short	0x0002
        /*0062*/ 	.short	0x0010
        /*0064*/ 	.byte	0x00, 0xf4, 0x21, 0x00


	//----- nvinfo : EIATTR_KPARAM_INFO
	.align		4
.L_23:
        /*0068*/ 	.byte	0x04, 0x17
        /*006a*/ 	.short	(.L_25 - .L_24)
.L_24:
        /*006c*/ 	.word	0x00000000
        /*0070*/ 	.short	0x0001
        /*0072*/ 	.short	0x0008
        /*0074*/ 	.byte	0x00, 0xf4, 0x21, 0x00


	//----- nvinfo : EIATTR_KPARAM_INFO
	.align		4
.L_25:
        /*0078*/ 	.byte	0x04, 0x17
        /*007a*/ 	.short	(.L_27 - .L_26)
.L_26:
        /*007c*/ 	.word	0x00000000
        /*0080*/ 	.short	0x0000
        /*0082*/ 	.short	0x0000
        /*0084*/ 	.byte	0x00, 0xf4, 0x21, 0x00


	//----- nvinfo : EIATTR_SPARSE_MMA_MASK
	.align		4
.L_27:
        /*0088*/ 	.byte	0x03, 0x50
        /*008a*/ 	.short	0x0000


	//----- nvinfo : EIATTR_MAXREG_COUNT
	.align		4
        /*008c*/ 	.byte	0x03, 0x1b
        /*008e*/ 	.short	0x00ff


	//----- nvinfo : EIATTR_EXIT_INSTR_OFFSETS
	.align		4
        /*0090*/ 	.byte	0x04, 0x1c
        /*0092*/ 	.short	(.L_29 - .L_28)


	//   ....[0]....
.L_28:
        /*0094*/ 	.word	0x00000620


	//----- nvinfo : EIATTR_REQNTID
	.align		4
.L_29:
        /*0098*/ 	.byte	0x04, 0x10
        /*009a*/ 	.short	(.L_31 - .L_30)
.L_30:
        /*009c*/ 	.word	0x00000080
        /*00a0*/ 	.word	0x00000001
        /*00a4*/ 	.word	0x00000001


	//----- nvinfo : EIATTR_CBANK_PARAM_SIZE
	.align		4
.L_31:
        /*00a8*/ 	.byte	0x03, 0x19
        /*00aa*/ 	.short	0x003c


	//----- nvinfo : EIATTR_PARAM_CBANK
	.align		4
        /*00ac*/ 	.byte	0x04, 0x0a
        /*00ae*/ 	.short	(.L_33 - .L_32)
	.align		4
.L_32:
        /*00b0*/ 	.word	index@(.nv.constant0.triton_poi_fused__native_batch_norm_legit_no_training_add_relu_17)
        /*00b4*/ 	.short	0x0210
        /*00b6*/ 	.short	0x003c


	//----- nvinfo : EIATTR_SW_WAR
	.align		4
.L_33:
        /*00b8*/ 	.byte	0x04, 0x36
        /*00ba*/ 	.short	(.L_35 - .L_34)
.L_34:
        /*00bc*/ 	.word	0x00000008
.L_35:


//--------------------- .nv.callgraph             --------------------------
	.section	.nv.callgraph,"",@"SHT_CUDA_CALLGRAPH"
	.align	4
	.sectionentsize	8
	.align		4
        /*0000*/ 	.word	0x00000000
	.align		4
        /*0004*/ 	.word	0xffffffff
	.align		4
        /*0008*/ 	.word	0x00000000
	.align		4
        /*000c*/ 	.word	0xfffffffe
	.align		4
        /*0010*/ 	.word	0x00000000
	.align		4
        /*0014*/ 	.word	0xfffffffd
	.align		4
        /*0018*/ 	.word	0x00000000
	.align		4
        /*001c*/ 	.word	0xfffffffc


//--------------------- .nv.constant4             --------------------------
	.section	.nv.constant4,"a",@progbits
	.align	8
	.align		8
.nv.constant4:
        /*0000*/ 	.dword	_$_str
	.align		8
        /*0008*/ 	.dword	_$_str_$_2


//--------------------- .text.triton_poi_fused__native_batch_norm_legit_no_training_add_relu_17 --------------------------
	.section	.text.triton_poi_fused__native_batch_norm_legit_no_training_add_relu_17,"ax",@progbits
	.align	128
        .global         triton_poi_fused__native_batch_norm_legit_no_training_add_relu_17
        .type           triton_poi_fused__native_batch_norm_legit_no_training_add_relu_17,@function
        .size           triton_poi_fused__native_batch_norm_legit_no_training_add_relu_17,(.L_x_1 - triton_poi_fused__native_batch_norm_legit_no_training_add_relu_17)
        .other          triton_poi_fused__native_batch_norm_legit_no_training_add_relu_17,@"STO_CUDA_ENTRY STV_DEFAULT"
triton_poi_fused__native_batch_norm_legit_no_training_add_relu_17:
.text.triton_poi_fused__native_batch_norm_legit_no_training_add_relu_17:
[----:B------:R-:W-:Y:S01]  /*0000*/  LDC R1, c[0x0][0x28] ;  /* 0x00000a00ff017b82 */ /* 0x000fe20000000800 */
[----:B------:R-:W1:Y:S07]  /*0010*/  S2R R0, SR_TID.X ;  /* 0x0000000000007919 */ /* 0x000e6e0000002100 */
[----:B------:R-:W2:Y:S01]  /*0020*/  LDC.64 R4, c[0x0][0x228] ;  /* 0x00008a00ff047b82 */ /* 0x000ea20000000a00 */
[----:B------:R-:W-:Y:S01]  /*0030*/  ULDC.64 UR4, c[0x0][0x208] ;  /* 0x0000820000047ab9 */ /* 0x000fe20000000a00 */
[----:B------:R-:W3:Y:S06]  /*0040*/  S2R R7, SR_CTAID.X ;  /* 0x0000000000077919 */ /* 0x000eec0000002500 */
[----:B------:R-:W4:Y:S08]  /*0050*/  LDC.64 R8, c[0x0][0x218] ;  /* 0x00008600ff087b82 */ /* 0x000f300000000a00 */
[----:B------:R-:W5:Y:S08]  /*0060*/  LDC.64 R12, c[0x0][0x220] ;  /* 0x00008800ff0c7b82 */ /* 0x000f700000000a00 */
[----:B------:R-:W5:Y:S01]  /*0070*/  LDC.64 R16, c[0x0][0x230] ;  /* 0x00008c00ff107b82 */ /* 0x000f620000000a00 */
[----:B-1----:R-:W-:-:S07]  /*0080*/  SHF.L.U32 R0, R0, 0x2, RZ ;  /* 0x0000000200007819 */ /* 0x002fce00000006ff */
[----:B------:R-:W1:Y:S01]  /*0090*/  LDC.64 R20, c[0x0][0x238] ;  /* 0x00008e00ff147b82 */ /* 0x000e620000000a00 */
[----:B---3--:R-:W-:Y:S02]  /*00a0*/  SHF.R.S32.HI R3, RZ, 0x16, R7 ;  /* 0x00000016ff037819 */ /* 0x008fe40000011407 */
[----:B------:R-:W-:Y:S02]  /*00b0*/  LOP3.LUT R0, R0, 0x1fc, RZ, 0xc0, !PT ;  /* 0x000001fc00007812 */ /* 0x000fe400078ec0ff */
[----:B------:R-:W-:-:S03]  /*00c0*/  SGXT R3, R3, 0x1 ;  /* 0x000000010303781a */ /* 0x000fc60000000200 */
[----:B------:R-:W3:Y:S01]  /*00d0*/  LDC.64 R24, c[0x0][0x210] ;  /* 0x00008400ff187b82 */ /* 0x000ee20000000a00 */
[----:B------:R-:W-:-:S04]  /*00e0*/  LEA R0, R7, R0, 0x9 ;  /* 0x0000000007007211 */ /* 0x000fc800078e48ff */
[----:B------:R-:W-:-:S04]  /*00f0*/  LEA.HI R3, R3, R0, RZ, 0x8 ;  /* 0x0000000003037211 */ /* 0x000fc800078f40ff */
[----:B------:R-:W-:-:S04]  /*0100*/  LOP3.LUT R3, R3, 0xffffff00, RZ, 0xc0, !PT ;  /* 0xffffff0003037812 */ /* 0x000fc800078ec0ff */
[----:B------:R-:W-:-:S05]  /*0110*/  IADD3 R2, R0, -R3, RZ ;  /* 0x8000000300027210 */ /* 0x000fca0007ffe0ff */
[----:B--2---:R-:W-:-:S06]  /*0120*/  IMAD.WIDE R4, R2, 0x4, R4 ;  /* 0x0000000402047825 */ /* 0x004fcc00078e0204 */
[----:B------:R-:W2:Y:S01]  /*0130*/  LDG.E.EL.128 R4, desc[UR4][R4.64] ;  /* 0x0000000404047981 */ /* 0x000ea2000c2e1d00 */
[----:B----4-:R-:W-:-:S04]  /*0140*/  IMAD.WIDE R8, R0, 0x4, R8 ;  /* 0x0000000400087825 */ /* 0x010fc800078e0208 */
[C---:B-----5:R-:W-:Y:S02]  /*0150*/  IMAD.WIDE R12, R2.reuse, 0x4, R12 ;  /* 0x00000004020c7825 */ /* 0x060fe400078e020c */
[----:B------:R-:W4:Y:S04]  /*0160*/  LDG.E.128 R8, desc[UR4][R8.64] ;  /* 0x0000000408087981 */ /* 0x000f28000c1e1d00 */
[----:B------:R-:W4:Y:S01]  /*0170*/  LDG.E.EL.128 R12, desc[UR4][R12.64] ;  /* 0x000000040c0c7981 */ /* 0x000f22000c2e1d00 */
[----:B0-----:R-:W-:-:S04]  /*0180*/  IMAD.WIDE R16, R2, 0x4, R16 ;  /* 0x0000000402107825 */ /* 0x001fc800078e0210 */
[----:B-1----:R-:W-:Y:S02]  /*0190*/  IMAD.WIDE R20, R2, 0x4, R20 ;  /* 0x0000000402147825 */ /* 0x002fe400078e0214 */
[----:B------:R-:W5:Y:S02]  /*01a0*/  LDG.E.EL.128 R16, desc[UR4][R16.64] ;  /* 0x0000000410107981 */ /* 0x000f64000c2e1d00 */
[----:B---3--:R-:W-:Y:S02]  /*01b0*/  IMAD.WIDE R24, R0, 0x4, R24 ;  /* 0x0000000400187825 */ /* 0x008fe400078e0218 */
[----:B------:R-:W5:Y:S04]  /*01c0*/  LDG.E.EL.128 R20, desc[UR4][R20.64] ;  /* 0x0000000414147981 */ /* 0x000f68000c2e1d00 */
[----:B------:R-:W3:Y:S01]  /*01d0*/  LDG.E.128 R24, desc[UR4][R24.64] ;  /* 0x0000000418187981 */ /* 0x000ee2000c1e1d00 */
[----:B--2---:R-:W-:Y:S01]  /*01e0*/  FADD R2, R4, 9.9999997473787516356e-06 ;  /* 0x3727c5ac04027421 */ /* 0x004fe20000000000 */
[----:B------:R-:W-:-:S05]  /*01f0*/  FADD R3, R5, 9.9999997473787516356e-06 ;  /* 0x3727c5ac05037421 */ /* 0x000fca0000000000 */
[----:B------:R-:W0:Y:S01]  /*0200*/  MUFU.SQRT R2, R2 ;  /* 0x0000000200027308 */ /* 0x000e220000002000 */
[----:B------:R-:W-:Y:S01]  /*0210*/  FADD R6, R6, 9.9999997473787516356e-06 ;  /* 0x3727c5ac06067421 */ /* 0x000fe20000000000 */
[----:B------:R-:W-:-:S06]  /*0220*/  FADD R7, R7, 9.9999997473787516356e-06 ;  /* 0x3727c5ac07077421 */ /* 0x000fcc0000000000 */
[----:B------:R-:W1:Y:S08]  /*0230*/  MUFU.SQRT R3, R3 ;  /* 0x0000000300037308 */ /* 0x000e700000002000 */
[----:B------:R2:W3:Y:S01]  /*0240*/  MUFU.SQRT R4, R6 ;  /* 0x0000000600047308 */ /* 0x0004e20000002000 */
[----:B0-----:R-:W-:-:S07]  /*0250*/  FSETP.GT.AND P6, PT, R2, 8.50705917302346158658e+37, PT ;  /* 0x7e8000000200780b */ /* 0x001fce0003fc4000 */
[----:B------:R0:W4:Y:S01]  /*0260*/  MUFU.SQRT R5, R7 ;  /* 0x0000000700057308 */ /* 0x0001220000002000 */
[----:B--2---:R-:W-:Y:S01]  /*0270*/  HFMA2.MMA R6, -RZ, RZ, 1.625, 0 ;  /* 0x3e800000ff067435 */ /* 0x004fe200000001ff */
[C---:B-1----:R-:W-:Y:S02]  /*0280*/  FSETP.GT.AND P4, PT, R3.reuse, 8.50705917302346158658e+37, PT ;  /* 0x7e8000000300780b */ /* 0x042fe40003f84000 */
[----:B------:R-:W-:Y:S02]  /*0290*/  FSETP.GEU.AND P5, PT, R2, 1.175494350822287508e-38, PT ;  /* 0x008000000200780b */ /* 0x000fe40003fae000 */
[----:B------:R-:W-:Y:S02]  /*02a0*/  FSETP.GEU.AND P3, PT, R3, 1.175494350822287508e-38, PT ;  /* 0x008000000300780b */ /* 0x000fe40003f6e000 */
[----:B---3--:R-:W-:Y:S01]  /*02b0*/  FSETP.GT.AND P2, PT, R4, 8.50705917302346158658e+37, PT ;  /* 0x7e8000000400780b */ /* 0x008fe20003f44000 */
[----:B------:R-:W-:Y:S01]  /*02c0*/  @P6 FMUL R2, R2, 0.25 ;  /* 0x3e80000002026820 */ /* 0x000fe20000400000 */
[----:B------:R-:W-:-:S02]  /*02d0*/  FSETP.GEU.AND P0, PT, R4, 1.175494350822287508e-38, PT ;  /* 0x008000000400780b */ /* 0x000fc40003f0e000 */
[----:B0-----:R-:W-:Y:S02]  /*02e0*/  FSEL R7, R6, 1, P6 ;  /* 0x3f80000006077808 */ /* 0x001fe40003000000 */
[C---:B----4-:R-:W-:Y:S02]  /*02f0*/  FSETP.GT.AND P1, PT, R5.reuse, 8.50705917302346158658e+37, PT ;  /* 0x7e8000000500780b */ /* 0x050fe40003f24000 */
[----:B------:R-:W-:Y:S01]  /*0300*/  FSETP.GEU.AND P6, PT, R5, 1.175494350822287508e-38, PT ;  /* 0x008000000500780b */ /* 0x000fe20003fce000 */
[----:B------:R-:W-:Y:S01]  /*0310*/  @P4 FMUL R3, R3, 0.25 ;  /* 0x3e80000003034820 */ /* 0x000fe20000400000 */
[----:B------:R-:W-:-:S03]  /*0320*/  @!P5 FMUL R2, R2, 16777216 ;  /* 0x4b8000000202d820 */ /* 0x000fc60000400000 */
[----:B------:R-:W-:Y:S01]  /*0330*/  @!P3 FMUL R3, R3, 16777216 ;  /* 0x4b8000000303b820 */ /* 0x000fe20000400000 */
[----:B------:R-:W-:-:S05]  /*0340*/  @P2 FMUL R4, R4, 0.25 ;  /* 0x3e80000004042820 */ /* 0x000fca0000400000 */
[----:B------:R-:W-:Y:S01]  /*0350*/  @P1 FMUL R5, R5, 0.25 ;  /* 0x3e80000005051820 */ /* 0x000fe20000400000 */
[----:B------:R-:W0:Y:S01]  /*0360*/  MUFU.RCP R2, R2 ;  /* 0x0000000200027308 */ /* 0x000e220000001000 */
[----:B------:R-:W-:Y:S02]  /*0370*/  @!P0 FMUL R4, R4, 16777216 ;  /* 0x4b80000004048820 */ /* 0x000fe40000400000 */
[----:B------:R-:W-:-:S05]  /*0380*/  @!P6 FMUL R5, R5, 16777216 ;  /* 0x4b8000000505e820 */ /* 0x000fca0000400000 */
[----:B------:R-:W1:Y:S01]  /*0390*/  MUFU.RCP R3, R3 ;  /* 0x0000000300037308 */ /* 0x000e620000001000 */
[----:B------:R-:W-:Y:S01]  /*03a0*/  FADD R10, R10, -R14 ;  /* 0x8000000e0a0a7221 */ /* 0x000fe20000000000 */
[----:B------:R-:W-:Y:S01]  /*03b0*/  FSEL R14, R6, 1, P4 ;  /* 0x3f800000060e7808 */ /* 0x000fe20002000000 */
[----:B------:R-:W-:-:S05]  /*03c0*/  FADD R9, R9, -R13 ;  /* 0x8000000d09097221 */ /* 0x000fca0000000000 */
[----:B------:R-:W2:Y:S01]  /*03d0*/  MUFU.RCP R4, R4 ;  /* 0x0000000400047308 */ /* 0x000ea20000001000 */
[----:B------:R-:W-:Y:S01]  /*03e0*/  @!P5 FMUL R7, R7, 16777216 ;  /* 0x4b8000000707d820 */ /* 0x000fe20000400000 */
[----:B------:R-:W-:Y:S01]  /*03f0*/  @!P3 FMUL R14, R14, 16777216 ;  /* 0x4b8000000e0eb820 */ /* 0x000fe20000400000 */
[----:B------:R-:W-:-:S05]  /*0400*/  FSEL R13, R6, 1, P2 ;  /* 0x3f800000060d7808 */ /* 0x000fca0001000000 */
[----:B------:R-:W3:Y:S01]  /*0410*/  MUFU.RCP R5, R5 ;  /* 0x0000000500057308 */ /* 0x000ee20000001000 */
[----:B------:R-:W-:Y:S01]  /*0420*/  FSEL R6, R6, 1, P1 ;  /* 0x3f80000006067808 */ /* 0x000fe20000800000 */
[----:B0-----:R-:W-:Y:S01]  /*0430*/  FMUL R7, R2, R7 ;  /* 0x0000000702077220 */ /* 0x001fe20000400000 */
[----:B-1----:R-:W-:Y:S01]  /*0440*/  FMUL R14, R3, R14 ;  /* 0x0000000e030e7220 */ /* 0x002fe20000400000 */
[----:B------:R-:W-:Y:S01]  /*0450*/  @!P0 FMUL R13, R13, 16777216 ;  /* 0x4b8000000d0d8820 */ /* 0x000fe20000400000 */
[----:B------:R-:W0:Y:S01]  /*0460*/  LDC.64 R2, c[0x0][0x240] ;  /* 0x00009000ff027b82 */ /* 0x000e220000000a00 */
[----:B------:R-:W-:Y:S01]  /*0470*/  @!P6 FMUL R6, R6, 16777216 ;  /* 0x4b8000000606e820 */ /* 0x000fe20000400000 */
[----:B------:R-:W-:Y:S01]  /*0480*/  FADD R11, R11, -R15 ;  /* 0x8000000f0b0b7221 */ /* 0x000fe20000000000 */
[----:B------:R-:W-:Y:S01]  /*0490*/  FADD R8, R8, -R12 ;  /* 0x8000000c08087221 */ /* 0x000fe20000000000 */
[----:B--2---:R-:W-:Y:S01]  /*04a0*/  FMUL R13, R4, R13 ;  /* 0x0000000d040d7220 */ /* 0x004fe20000400000 */
[----:B------:R-:W-:Y:S01]  /*04b0*/  FMUL R14, R14, R9 ;  /* 0x000000090e0e7220 */ /* 0x000fe20000400000 */
[----:B---3--:R-:W-:Y:S01]  /*04c0*/  FMUL R6, R5, R6 ;  /* 0x0000000605067220 */ /* 0x008fe20000400000 */
[----:B------:R-:W-:Y:S01]  /*04d0*/  FMUL R7, R7, R8 ;  /* 0x0000000807077220 */ /* 0x000fe20000400000 */
[----:B------:R-:W-:-:S02]  /*04e0*/  FMUL R13, R13, R10 ;  /* 0x0000000a0d0d7220 */ /* 0x000fc40000400000 */
[----:B------:R-:W-:Y:S01]  /*04f0*/  FMUL R6, R6, R11 ;  /* 0x0000000b06067220 */ /* 0x000fe20000400000 */
[----:B-----5:R-:W-:Y:S01]  /*0500*/  FFMA R7, R16, R7, R20 ;  /* 0x0000000710077223 */ /* 0x020fe20000000014 */
[----:B------:R-:W-:Y:S01]  /*0510*/  FFMA R14, R17, R14, R21 ;  /* 0x0000000e110e7223 */ /* 0x000fe20000000015 */
[----:B------:R-:W-:Y:S01]  /*0520*/  FFMA R13, R18, R13, R22 ;  /* 0x0000000d120d7223 */ /* 0x000fe20000000016 */
[----:B------:R-:W-:Y:S02]  /*0530*/  FFMA R6, R19, R6, R23 ;  /* 0x0000000613067223 */ /* 0x000fe40000000017 */
[----:B------:R-:W-:Y:S01]  /*0540*/  FSETP.GEU.AND P3, PT, R7, -R24, PT ;  /* 0x800000180700720b */ /* 0x000fe20003f6e000 */
[----:B------:R-:W-:Y:S01]  /*0550*/  FADD R7, R24, R7 ;  /* 0x0000000718077221 */ /* 0x000fe20000000000 */
[----:B------:R-:W-:Y:S01]  /*0560*/  FSETP.GEU.AND P2, PT, R14, -R25, PT ;  /* 0x800000190e00720b */ /* 0x000fe20003f4e000 */
[----:B------:R-:W-:Y:S01]  /*0570*/  FADD R14, R25, R14 ;  /* 0x0000000e190e7221 */ /* 0x000fe20000000000 */
[----:B------:R-:W-:Y:S01]  /*0580*/  FSETP.GEU.AND P1, PT, R13, -R26, PT ;  /* 0x8000001a0d00720b */ /* 0x000fe20003f2e000 */
[----:B------:R-:W-:Y:S01]  /*0590*/  FADD R13, R26, R13 ;  /* 0x0000000d1a0d7221 */ /* 0x000fe20000000000 */
[----:B------:R-:W-:Y:S01]  /*05a0*/  FSETP.GEU.AND P0, PT, R6, -R27, PT ;  /* 0x8000001b0600720b */ /* 0x000fe20003f0e000 */
[----:B------:R-:W-:Y:S01]  /*05b0*/  FADD R6, R27, R6 ;  /* 0x000000061b067221 */ /* 0x000fe20000000000 */
[----:B0-----:R-:W-:Y:S01]  /*05c0*/  IMAD.WIDE R2, R0, 0x4, R2 ;  /* 0x0000000400027825 */ /* 0x001fe200078e0202 */
[----:B------:R-:W-:-:S02]  /*05d0*/  SEL R8, R7, RZ, P3 ;  /* 0x000000ff07087207 */ /* 0x000fc40001800000 */
[----:B------:R-:W-:Y:S02]  /*05e0*/  SEL R9, R14, RZ, P2 ;  /* 0x000000ff0e097207 */ /* 0x000fe40001000000 */
[----:B------:R-:W-:Y:S02]  /*05f0*/  SEL R10, R13, RZ, P1 ;  /* 0x000000ff0d0a7207 */ /* 0x000fe40000800000 */
[----:B------:R-:W-:-:S05]  /*0600*/  SEL R11, R6, RZ, P0 ;  /* 0x000000ff060b7207 */ /* 0x000fca0000000000 */
[----:B------:R-:W-:Y:S01]  /*0610*/  STG.E.128 desc[UR4][R2.64], R8 ;  /* 0x0000000802007986 */ /* 0x000fe2000c101d04 */
[----:B------:R-:W-:Y:S05]  /*0620*/  EXIT ;  /* 0x000000000000794d */ /* 0x000fea0003800000 */
.L_x_0:
[----:B------:R-:W-:-:S00]  /*0630*/  BRA `(.L_x_0) ;  /* 0xfffffffc00fc7947 */ /* 0x000fc0000383ffff */
[----:B------:R-:W-:-:S00]  /*0640*/  NOP ;  /* 0x0000000000007918 */ /* 0x000fc00000000000 */
        /* <DEDUP_REMOVED lines=11> */
.L_x_1:


//--------------------- .nv.global.init           --------------------------
	.section	.nv.global.init,"aw",@progbits
.nv.global.init:
	.type		_$_str,@object
	.size		_$_str,(_$_str_$_2 - _$_str)
_$_str:
        /*0000*/ 	.byte	0x5f, 0x5f, 0x43, 0x55, 0x44, 0x41, 0x5f, 0x46, 0x54, 0x5a, 0x00
	.type		_$_str_$_2,@object
	.size		_$_str_$_2,(.L_1 - _$_str_$_2)
_$_str_$_2:
        /*000b*/ 	.byte	0x5f, 0x5f, 0x43, 0x55, 0x44, 0x41, 0x5f, 0x50, 0x52, 0x45, 0x43, 0x5f, 0x53, 0x51, 0x52, 0x54
        /*001b*/ 	.byte	0x00
.L_1:


//--------------------- .nv.constant0.triton_poi_fused__native_batch_norm_legit_no_training_add_relu_17 --------------------------
	.section	.nv.constant0.triton_poi_fused__native_batch_norm_legit_no_training_add_relu_17,"a",@progbits
	.sectionflags	@""
	.align	4
.nv.constant0.triton_poi_fused__native_batch_norm_legit_no_training_add_relu_17:
	.zero		588
